//
// Generated by NVIDIA NVVM Compiler
//
// Compiler Build ID: CL-36424714
// Cuda compilation tools, release 13.0, V13.0.88
// Based on NVVM 20.0.0
//

.version 9.0
.target sm_100
.address_size 64

	// .globl	jacobikernel
// _ZZ12jacobikernelE8mychange has been demoted
// _ZZ15reductionkernelE8mychange has been demoted

.visible .entry jacobikernel(
	.param .u64 .ptr .align 1 jacobikernel_param_0,
	.param .u64 .ptr .align 1 jacobikernel_param_1,
	.param .u64 .ptr .align 1 jacobikernel_param_2,
	.param .u32 jacobikernel_param_3,
	.param .u32 jacobikernel_param_4,
	.param .f32 jacobikernel_param_5,
	.param .f32 jacobikernel_param_6,
	.param .f32 jacobikernel_param_7
)
{
	.reg .pred 	%p<8>;
	.reg .b32 	%r<35>;
	.reg .b32 	%f<32>;
	.reg .b64 	%rd<15>;
	// demoted variable
	.shared .align 4 .b8 _ZZ12jacobikernelE8mychange[1296];
	ld.param.u64 	%rd6, [jacobikernel_param_0];
	ld.param.u64 	%rd4, [jacobikernel_param_1];
	ld.param.u64 	%rd5, [jacobikernel_param_2];
	ld.param.u32 	%r16, [jacobikernel_param_4];
	ld.param.f32 	%f1, [jacobikernel_param_5];
	ld.param.f32 	%f2, [jacobikernel_param_6];
	ld.param.f32 	%f3, [jacobikernel_param_7];
	cvta.to.global.u64 	%rd1, %rd6;
	mov.u32 	%r1, %tid.x;
	mov.u32 	%r2, %tid.y;
	mov.u32 	%r3, %ctaid.x;
	mov.u32 	%r4, %ntid.x;
	mad.lo.s32 	%r5, %r3, %r4, %r1;
	mov.u32 	%r6, %ctaid.y;
	mov.u32 	%r7, %ntid.y;
	mad.lo.s32 	%r17, %r6, %r7, %r2;
	mul.lo.s32 	%r8, %r16, %r17;
	add.s32 	%r9, %r8, %r5;
	mul.wide.s32 	%rd7, %r9, 4;
	add.s64 	%rd2, %rd1, %rd7;
	ld.global.f32 	%f4, [%rd2];
	mad.lo.s32 	%r18, %r2, 18, %r1;
	shl.b32 	%r19, %r18, 2;
	mov.u32 	%r20, _ZZ12jacobikernelE8mychange;
	add.s32 	%r10, %r20, %r19;
	st.shared.f32 	[%r10], %f4;
	setp.gt.u32 	%p1, %r1, 1;
	@%p1 bra 	$L__BB0_2;
	ld.global.f32 	%f5, [%rd2+64];
	st.shared.f32 	[%r10+64], %f5;
$L__BB0_2:
	setp.gt.u32 	%p2, %r2, 1;
	shl.b32 	%r21, %r16, 4;
	add.s32 	%r22, %r9, %r21;
	mul.wide.s32 	%rd8, %r22, 4;
	add.s64 	%rd3, %rd1, %rd8;
	@%p2 bra 	$L__BB0_4;
	ld.global.f32 	%f6, [%rd3];
	st.shared.f32 	[%r10+1152], %f6;
$L__BB0_4:
	or.b32  	%r23, %r2, %r1;
	and.b32  	%r24, %r23, 1022;
	setp.ne.s32 	%p3, %r24, 0;
	@%p3 bra 	$L__BB0_6;
	ld.global.f32 	%f7, [%rd3+64];
	st.shared.f32 	[%r10+1216], %f7;
$L__BB0_6:
	bar.sync 	0;
	ld.shared.f32 	%f8, [%r10+76];
	ld.shared.f32 	%f9, [%r10+72];
	ld.shared.f32 	%f10, [%r10+4];
	add.f32 	%f11, %f9, %f10;
	ld.shared.f32 	%f12, [%r10+80];
	add.f32 	%f13, %f11, %f12;
	ld.shared.f32 	%f14, [%r10+148];
	add.f32 	%f15, %f13, %f14;
	mul.f32 	%f16, %f2, %f15;
	fma.rn.f32 	%f17, %f1, %f8, %f16;
	ld.shared.f32 	%f18, [%r10];
	ld.shared.f32 	%f19, [%r10+144];
	add.f32 	%f20, %f18, %f19;
	ld.shared.f32 	%f21, [%r10+8];
	add.f32 	%f22, %f20, %f21;
	ld.shared.f32 	%f23, [%r10+152];
	add.f32 	%f24, %f22, %f23;
	fma.rn.f32 	%f25, %f3, %f24, %f17;
	add.s32 	%r25, %r8, %r16;
	add.s32 	%r26, %r5, %r25;
	add.s32 	%r27, %r26, 1;
	cvta.to.global.u64 	%rd9, %rd4;
	mul.wide.s32 	%rd10, %r27, 4;
	add.s64 	%rd11, %rd9, %rd10;
	st.global.f32 	[%rd11], %f25;
	bar.sync 	0;
	mad.lo.s32 	%r11, %r4, %r2, %r1;
	sub.f32 	%f26, %f25, %f8;
	abs.f32 	%f27, %f26;
	shl.b32 	%r28, %r11, 2;
	add.s32 	%r12, %r20, %r28;
	st.shared.f32 	[%r12], %f27;
	bar.sync 	0;
	mul.lo.s32 	%r34, %r4, %r7;
	setp.lt.u32 	%p4, %r34, 2;
	@%p4 bra 	$L__BB0_10;
$L__BB0_7:
	shr.u32 	%r15, %r34, 1;
	setp.ge.u32 	%p5, %r11, %r15;
	@%p5 bra 	$L__BB0_9;
	ld.shared.f32 	%f28, [%r12];
	shl.b32 	%r30, %r15, 2;
	add.s32 	%r31, %r12, %r30;
	ld.shared.f32 	%f29, [%r31];
	max.f32 	%f30, %f28, %f29;
	st.shared.f32 	[%r12], %f30;
$L__BB0_9:
	bar.sync 	0;
	setp.gt.u32 	%p6, %r34, 3;
	mov.u32 	%r34, %r15;
	@%p6 bra 	$L__BB0_7;
$L__BB0_10:
	setp.ne.s32 	%p7, %r11, 0;
	@%p7 bra 	$L__BB0_12;
	ld.shared.f32 	%f31, [_ZZ12jacobikernelE8mychange];
	mov.u32 	%r32, %nctaid.x;
	mad.lo.s32 	%r33, %r32, %r6, %r3;
	cvta.to.global.u64 	%rd12, %rd5;
	mul.wide.u32 	%rd13, %r33, 4;
	add.s64 	%rd14, %rd12, %rd13;
	st.global.f32 	[%rd14], %f31;
$L__BB0_12:
	ret;

}
	// .globl	reductionkernel
.visible .entry reductionkernel(
	.param .u64 .ptr .align 1 reductionkernel_param_0,
	.param .u32 reductionkernel_param_1
)
{
	.reg .pred 	%p<8>;
	.reg .b32 	%r<16>;
	.reg .b32 	%f<15>;
	.reg .b64 	%rd<7>;
	// demoted variable
	.shared .align 4 .b8 _ZZ15reductionkernelE8mychange[1024];
	ld.param.u64 	%rd2, [reductionkernel_param_0];
	ld.param.u32 	%r8, [reductionkernel_param_1];
	cvta.to.global.u64 	%rd1, %rd2;
	mov.u32 	%r1, %tid.x;
	setp.ge.s32 	%p1, %r1, %r8;
	mov.f32 	%f14, 0f00000000;
	@%p1 bra 	$L__BB1_2;
	mul.wide.u32 	%rd3, %r1, 4;
	add.s64 	%rd4, %rd1, %rd3;
	ld.global.f32 	%f14, [%rd4];
$L__BB1_2:
	mov.u32 	%r15, %ntid.x;
	setp.gt.s32 	%p2, %r15, %r8;
	@%p2 bra 	$L__BB1_5;
	mov.u32 	%r14, %r15;
$L__BB1_4:
	add.s32 	%r9, %r14, %r1;
	mul.wide.s32 	%rd5, %r9, 4;
	add.s64 	%rd6, %rd1, %rd5;
	ld.global.f32 	%f7, [%rd6];
	max.f32 	%f14, %f14, %f7;
	add.s32 	%r14, %r14, %r15;
	setp.le.s32 	%p3, %r14, %r8;
	@%p3 bra 	$L__BB1_4;
$L__BB1_5:
	shl.b32 	%r10, %r1, 2;
	mov.u32 	%r11, _ZZ15reductionkernelE8mychange;
	add.s32 	%r5, %r11, %r10;
	st.shared.f32 	[%r5], %f14;
	bar.sync 	0;
	setp.lt.u32 	%p4, %r15, 2;
	@%p4 bra 	$L__BB1_9;
$L__BB1_6:
	shr.u32 	%r7, %r15, 1;
	setp.ge.u32 	%p5, %r1, %r7;
	@%p5 bra 	$L__BB1_8;
	ld.shared.f32 	%f8, [%r5];
	shl.b32 	%r12, %r7, 2;
	add.s32 	%r13, %r5, %r12;
	ld.shared.f32 	%f9, [%r13];
	max.f32 	%f10, %f8, %f9;
	st.shared.f32 	[%r5], %f10;
$L__BB1_8:
	bar.sync 	0;
	setp.gt.u32 	%p6, %r15, 3;
	mov.u32 	%r15, %r7;
	@%p6 bra 	$L__BB1_6;
$L__BB1_9:
	setp.ne.s32 	%p7, %r1, 0;
	@%p7 bra 	$L__BB1_11;
	ld.shared.f32 	%f11, [_ZZ15reductionkernelE8mychange];
	st.global.f32 	[%rd1], %f11;
$L__BB1_11:
	ret;

}


// ===== COMPILED SASS (sm_100) =====

	.target	sm_100

	.elftype	@"ET_EXEC"


//--------------------- .note.nv.tkinfo           --------------------------
	.section	.note.nv.tkinfo,"",@"SHT_NOTE"
	.sectionflags	@"SHF_NOTE_NV_TKINFO"
	.tkinfo
        /*0018*/ 	.word	0x00000002
        /*0030*/ 	.string	""
        /*0030*/ 	.string	"ptxas"
        /*0030*/ 	.string	"Cuda compilation tools, release 13.0, V13.0.88"
        /*0030*/ 	.string	"Build cuda_13.0.r13.0/compiler.36424714_0"
        /*0030*/ 	.string	"-arch sm_100 -m 64 "



//--------------------- .note.nv.cuinfo           --------------------------
	.section	.note.nv.cuinfo,"",@"SHT_NOTE"
	.sectionflags	@"SHF_NOTE_NV_CUINFO"
        /*0018*/ 	.short	0x0002
        /*001a*/ 	.short	0x0064
        /*001c*/ 	.short	0x0082
	.zero		2


//--------------------- .nv.info                  --------------------------
	.section	.nv.info,"",@"SHT_CUDA_INFO"
	.align	4


	//----- nvinfo : EIATTR_REGCOUNT
	.align		4
        /*0000*/ 	.byte	0x04, 0x2f
        /*0002*/ 	.short	(.L_1 - .L_0)
	.align		4
.L_0:
        /*0004*/ 	.word	index@(jacobikernel)
        /*0008*/ 	.word	0x0000001d


	//----- nvinfo : EIATTR_FRAME_SIZE
	.align		4
.L_1:
        /*000c*/ 	.byte	0x04, 0x11
        /*000e*/ 	.short	(.L_3 - .L_2)
	.align		4
.L_2:
        /*0010*/ 	.word	index@(jacobikernel)
        /*0014*/ 	.word	0x00000000


	//----- nvinfo : EIATTR_REGCOUNT
	.align		4
.L_3:
        /*0018*/ 	.byte	0x04, 0x2f
        /*001a*/ 	.short	(.L_5 - .L_4)
	.align		4
.L_4:
        /*001c*/ 	.word	index@(reductionkernel)
        /*0020*/ 	.word	0x0000000b


	//----- nvinfo : EIATTR_FRAME_SIZE
	.align		4
.L_5:
        /*0024*/ 	.byte	0x04, 0x11
        /*0026*/ 	.short	(.L_7 - .L_6)
	.align		4
.L_6:
        /*0028*/ 	.word	index@(reductionkernel)
        /*002c*/ 	.word	0x00000000


	//----- nvinfo : EIATTR_MIN_STACK_SIZE
	.align		4
.L_7:
        /*0030*/ 	.byte	0x04, 0x12
        /*0032*/ 	.short	(.L_9 - .L_8)
	.align		4
.L_8:
        /*0034*/ 	.word	index@(reductionkernel)
        /*0038*/ 	.word	0x00000000


	//----- nvinfo : EIATTR_MIN_STACK_SIZE
	.align		4
.L_9:
        /*003c*/ 	.byte	0x04, 0x12
        /*003e*/ 	.short	(.L_11 - .L_10)
	.align		4
.L_10:
        /*0040*/ 	.word	index@(jacobikernel)
        /*0044*/ 	.word	0x00000000
.L_11:


//--------------------- .nv.compat                --------------------------
	.section	.nv.compat,"",@"SHT_CUDA_COMPAT_INFO"
	.align	4
        /*0000*/ 	.byte	0x02, 0x09, 0x00, 0x00, 0x02, 0x02, 0x01, 0x00, 0x02, 0x05, 0x05, 0x00, 0x03, 0x07, 0x01, 0x01
        /*0010*/ 	.byte	0x02, 0x03, 0x00, 0x00, 0x02, 0x06, 0x01, 0x00, 0x04, 0x0b, 0x08, 0x00, 0x09, 0x00, 0x00, 0x00
        /*0020*/ 	.byte	0x00, 0x00, 0x00, 0x00


//--------------------- .nv.info.reductionkernel  --------------------------
	.section	.nv.info.reductionkernel,"",@"SHT_CUDA_INFO"
	.sectionflags	@""
	.align	4


	//----- nvinfo : EIATTR_CUDA_API_VERSION
	.align		4
        /*0000*/ 	.byte	0x04, 0x37
        /*0002*/ 	.short	(.L_13 - .L_12)
.L_12:
        /*0004*/ 	.word	0x00000082


	//----- nvinfo : EIATTR_KPARAM_INFO
	.align		4
.L_13:
        /*0008*/ 	.byte	0x04, 0x17
        /*000a*/ 	.short	(.L_15 - .L_14)
.L_14:
        /*000c*/ 	.word	0x00000000
        /*0010*/ 	.short	0x0001
        /*0012*/ 	.short	0x0008
        /*0014*/ 	.byte	0x00, 0xf0, 0x11, 0x00


	//----- nvinfo : EIATTR_KPARAM_INFO
	.align		4
.L_15:
        /*0018*/ 	.byte	0x04, 0x17
        /*001a*/ 	.short	(.L_17 - .L_16)
.L_16:
        /*001c*/ 	.word	0x00000000
        /*0020*/ 	.short	0x0000
        /*0022*/ 	.short	0x0000
        /*0024*/ 	.byte	0x00, 0xf5, 0x21, 0x00


	//----- nvinfo : EIATTR_SPARSE_MMA_MASK
	.align		4
.L_17:
        /*0028*/ 	.byte	0x03, 0x50
        /*002a*/ 	.short	0x0000


	//----- nvinfo : EIATTR_MAXREG_COUNT
	.align		4
        /*002c*/ 	.byte	0x03, 0x1b
        /*002e*/ 	.short	0x00ff


	//----- nvinfo : EIATTR_NUM_BARRIERS
	.align		4
        /*0030*/ 	.byte	0x02, 0x4c
        /*0032*/ 	.byte	0x01
	.zero		1


	//----- nvinfo : EIATTR_MERCURY_ISA_VERSION
	.align		4
        /*0034*/ 	.byte	0x03, 0x5f
        /*0036*/ 	.short	0x0101


	//----- nvinfo : EIATTR_VRC_CTA_INIT_COUNT
	.align		4
        /*0038*/ 	.byte	0x02, 0x4a
	.zero		1
	.zero		1


	//----- nvinfo : EIATTR_EXIT_INSTR_OFFSETS
	.align		4
        /*003c*/ 	.byte	0x04, 0x1c
        /*003e*/ 	.short	(.L_19 - .L_18)


	//   ....[0]....
.L_18:
        /*0040*/ 	.word	0x000002d0


	//   ....[1]....
        /*0044*/ 	.word	0x00000340


	//----- nvinfo : EIATTR_CRS_STACK_SIZE
	.align		4
.L_19:
        /*0048*/ 	.byte	0x04, 0x1e
        /*004a*/ 	.short	(.L_21 - .L_20)
.L_20:
        /*004c*/ 	.word	0x00000000


	//----- nvinfo : EIATTR_CBANK_PARAM_SIZE
	.align		4
.L_21:
        /*0050*/ 	.byte	0x03, 0x19
        /*0052*/ 	.short	0x000c


	//----- nvinfo : EIATTR_PARAM_CBANK
	.align		4
        /*0054*/ 	.byte	0x04, 0x0a
        /*0056*/ 	.short	(.L_23 - .L_22)
	.align		4
.L_22:
        /*0058*/ 	.word	index@(.nv.constant0.reductionkernel)
        /*005c*/ 	.short	0x0380
        /*005e*/ 	.short	0x000c


	//----- nvinfo : EIATTR_SW_WAR
	.align		4
.L_23:
        /*0060*/ 	.byte	0x04, 0x36
        /*0062*/ 	.short	(.L_25 - .L_24)
.L_24:
        /*0064*/ 	.word	0x00000008
.L_25:


//--------------------- .nv.info.jacobikernel     --------------------------
	.section	.nv.info.jacobikernel,"",@"SHT_CUDA_INFO"
	.sectionflags	@""
	.align	4


	//----- nvinfo : EIATTR_CUDA_API_VERSION
	.align		4
        /*0000*/ 	.byte	0x04, 0x37
        /*0002*/ 	.short	(.L_27 - .L_26)
.L_26:
        /*0004*/ 	.word	0x00000082


	//----- nvinfo : EIATTR_KPARAM_INFO
	.align		4
.L_27:
        /*0008*/ 	.byte	0x04, 0x17
        /*000a*/ 	.short	(.L_29 - .L_28)
.L_28:
        /*000c*/ 	.word	0x00000000
        /*0010*/ 	.short	0x0007
        /*0012*/ 	.short	0x0028
        /*0014*/ 	.byte	0x00, 0xf0, 0x11, 0x00


	//----- nvinfo : EIATTR_KPARAM_INFO
	.align		4
.L_29:
        /*0018*/ 	.byte	0x04, 0x17
        /*001a*/ 	.short	(.L_31 - .L_30)
.L_30:
        /*001c*/ 	.word	0x00000000
        /*0020*/ 	.short	0x0006
        /*0022*/ 	.short	0x0024
        /*0024*/ 	.byte	0x00, 0xf0, 0x11, 0x00


	//----- nvinfo : EIATTR_KPARAM_INFO
	.align		4
.L_31:
        /*0028*/ 	.byte	0x04, 0x17
        /*002a*/ 	.short	(.L_33 - .L_32)
.L_32:
        /*002c*/ 	.word	0x00000000
        /*0030*/ 	.short	0x0005
        /*0032*/ 	.short	0x0020
        /*0034*/ 	.byte	0x00, 0xf0, 0x11, 0x00


	//----- nvinfo : EIATTR_KPARAM_INFO
	.align		4
.L_33:
        /*0038*/ 	.byte	0x04, 0x17
        /*003a*/ 	.short	(.L_35 - .L_34)
.L_34:
        /*003c*/ 	.word	0x00000000
        /*0040*/ 	.short	0x0004
        /*0042*/ 	.short	0x001c
        /*0044*/ 	.byte	0x00, 0xf0, 0x11, 0x00


	//----- nvinfo : EIATTR_KPARAM_INFO
	.align		4
.L_35:
        /*0048*/ 	.byte	0x04, 0x17
        /*004a*/ 	.short	(.L_37 - .L_36)
.L_36:
        /*004c*/ 	.word	0x00000000
        /*0050*/ 	.short	0x0003
        /*0052*/ 	.short	0x0018
        /*0054*/ 	.byte	0x00, 0xf0, 0x11, 0x00


	//----- nvinfo : EIATTR_KPARAM_INFO
	.align		4
.L_37:
        /*0058*/ 	.byte	0x04, 0x17
        /*005a*/ 	.short	(.L_39 - .L_38)
.L_38:
        /*005c*/ 	.word	0x00000000
        /*0060*/ 	.short	0x0002
        /*0062*/ 	.short	0x0010
        /*0064*/ 	.byte	0x00, 0xf5, 0x21, 0x00


	//----- nvinfo : EIATTR_KPARAM_INFO
	.align		4
.L_39:
        /*0068*/ 	.byte	0x04, 0x17
        /*006a*/ 	.short	(.L_41 - .L_40)
.L_40:
        /*006c*/ 	.word	0x00000000
        /*0070*/ 	.short	0x0001
        /*0072*/ 	.short	0x0008
        /*0074*/ 	.byte	0x00, 0xf5, 0x21, 0x00


	//----- nvinfo : EIATTR_KPARAM_INFO
	.align		4
.L_41:
        /*0078*/ 	.byte	0x04, 0x17
        /*007a*/ 	.short	(.L_43 - .L_42)
.L_42:
        /*007c*/ 	.word	0x00000000
        /*0080*/ 	.short	0x0000
        /*0082*/ 	.short	0x0000
        /*0084*/ 	.byte	0x00, 0xf5, 0x21, 0x00


	//----- nvinfo : EIATTR_SPARSE_MMA_MASK
	.align		4
.L_43:
        /*0088*/ 	.byte	0x03, 0x50
        /*008a*/ 	.short	0x0000


	//----- nvinfo : EIATTR_MAXREG_COUNT
	.align		4
        /*008c*/ 	.byte	0x03, 0x1b
        /*008e*/ 	.short	0x00ff


	//----- nvinfo : EIATTR_NUM_BARRIERS
	.align		4
        /*0090*/ 	.byte	0x02, 0x4c
        /*0092*/ 	.byte	0x01
	.zero		1


	//----- nvinfo : EIATTR_MERCURY_ISA_VERSION
	.align		4
        /*0094*/ 	.byte	0x03, 0x5f
        /*0096*/ 	.short	0x0101


	//----- nvinfo : EIATTR_VRC_CTA_INIT_COUNT
	.align		4
        /*0098*/ 	.byte	0x02, 0x4a
	.zero		1
	.zero		1


	//----- nvinfo : EIATTR_EXIT_INSTR_OFFSETS
	.align		4
        /*009c*/ 	.byte	0x04, 0x1c
        /*009e*/ 	.short	(.L_45 - .L_44)


	//   ....[0]....
.L_44:
        /*00a0*/ 	.word	0x00000500


	//   ....[1]....
        /*00a4*/ 	.word	0x000005a0


	//----- nvinfo : EIATTR_CBANK_PARAM_SIZE
	.align		4
.L_45:
        /*00a8*/ 	.byte	0x03, 0x19
        /*00aa*/ 	.short	0x002c


	//----- nvinfo : EIATTR_PARAM_CBANK
	.align		4
        /*00ac*/ 	.byte	0x04, 0x0a
        /*00ae*/ 	.short	(.L_47 - .L_46)
	.align		4
.L_46:
        /*00b0*/ 	.word	index@(.nv.constant0.jacobikernel)
        /*00b4*/ 	.short	0x0380
        /*00b6*/ 	.short	0x002c


	//----- nvinfo : EIATTR_SW_WAR
	.align		4
.L_47:
        /*00b8*/ 	.byte	0x04, 0x36
        /*00ba*/ 	.short	(.L_49 - .L_48)
.L_48:
        /*00bc*/ 	.word	0x00000008
.L_49:


//--------------------- .nv.callgraph             --------------------------
	.section	.nv.callgraph,"",@"SHT_CUDA_CALLGRAPH"
	.align	4
	.sectionentsize	8
	.align		4
        /*0000*/ 	.word	0x00000000
	.align		4
        /*0004*/ 	.word	0xffffffff
	.align		4
        /*0008*/ 	.word	0x00000000
	.align		4
        /*000c*/ 	.word	0xfffffffe
	.align		4
        /*0010*/ 	.word	0x00000000
	.align		4
        /*0014*/ 	.word	0xfffffffd
	.align		4
        /*0018*/ 	.word	0x00000000
	.align		4
        /*001c*/ 	.word	0xfffffffc


//--------------------- .text.reductionkernel     --------------------------
	.section	.text.reductionkernel,"ax",@progbits
	.align	128
        .global         reductionkernel
        .type           reductionkernel,@function
        .size           reductionkernel,(.L_x_10 - reductionkernel)
        .other          reductionkernel,@"STO_CUDA_ENTRY STV_DEFAULT"
reductionkernel:
.text.reductionkernel:
[----:B------:R-:W-:Y:S01]  /*0000*/  LDC R1, c[0x0][0x37c] ;  /* 0x0000df00ff017b82 */ /* 0x000fe20000000800 */
[----:B------:R-:W0:Y:S01]  /*0010*/  S2R R8, SR_TID.X ;  /* 0x0000000000087919 */ /* 0x000e220000002100 */
[----:B------:R-:W0:Y:S01]  /*0020*/  LDCU UR5, c[0x0][0x388] ;  /* 0x00007100ff0577ac */ /* 0x000e220008000800 */
[----:B------:R-:W-:Y:S01]  /*0030*/  BSSY.RECONVERGENT B0, `(.L_x_0) ;  /* 0x0000008000007945 */ /* 0x000fe20003800200 */
[----:B------:R-:W-:Y:S01]  /*0040*/  IMAD.MOV.U32 R0, RZ, RZ, RZ ;  /* 0x000000ffff007224 */ /* 0x000fe200078e00ff */
[----:B------:R-:W1:Y:S01]  /*0050*/  LDCU.64 UR6, c[0x0][0x358] ;  /* 0x00006b00ff0677ac */ /* 0x000e620008000a00 */
[----:B0-----:R-:W-:-:S13]  /*0060*/  ISETP.GE.AND P0, PT, R8, UR5, PT ;  /* 0x0000000508007c0c */ /* 0x001fda000bf06270 */
[----:B-1----:R-:W-:Y:S05]  /*0070*/  @P0 BRA `(.L_x_1) ;  /* 0x00000000000c0947 */ /* 0x002fea0003800000 */
[----:B------:R-:W0:Y:S02]  /*0080*/  LDC.64 R2, c[0x0][0x380] ;  /* 0x0000e000ff027b82 */ /* 0x000e240000000a00 */
[----:B0-----:R-:W-:-:S05]  /*0090*/  IMAD.WIDE.U32 R2, R8, 0x4, R2 ;  /* 0x0000000408027825 */ /* 0x001fca00078e0002 */
[----:B------:R0:W5:Y:S02]  /*00a0*/  LDG.E R0, desc[UR6][R2.64] ;  /* 0x0000000602007981 */ /* 0x000164000c1e1900 */
.L_x_1:
[----:B------:R-:W-:Y:S05]  /*00b0*/  BSYNC.RECONVERGENT B0 ;  /* 0x0000000000007941 */ /* 0x000fea0003800200 */
.L_x_0:
[----:B------:R-:W1:Y:S02]  /*00c0*/  LDCU UR4, c[0x0][0x360] ;  /* 0x00006c00ff0477ac */ /* 0x000e640008000800 */
[----:B-1----:R-:W-:Y:S02]  /*00d0*/  UISETP.GT.AND UP0, UPT, UR4, UR5, UPT ;  /* 0x000000050400728c */ /* 0x002fe4000bf04270 */
[----:B------:R-:W-:-:S07]  /*00e0*/  IMAD.U32 R6, RZ, RZ, UR4 ;  /* 0x00000004ff067e24 */ /* 0x000fce000f8e00ff */
[----:B------:R-:W-:Y:S05]  /*00f0*/  BRA.U UP0, `(.L_x_2) ;  /* 0x0000000100247547 */ /* 0x000fea000b800000 */
[----:B------:R-:W1:Y:S01]  /*0100*/  LDC.64 R4, c[0x0][0x380] ;  /* 0x0000e000ff047b82 */ /* 0x000e620000000a00 */
[----:B------:R-:W-:-:S07]  /*0110*/  IMAD.MOV.U32 R7, RZ, RZ, R6 ;  /* 0x000000ffff077224 */ /* 0x000fce00078e0006 */
.L_x_3:
[----:B0-----:R-:W-:-:S04]  /*0120*/  IMAD.IADD R3, R8, 0x1, R7 ;  /* 0x0000000108037824 */ /* 0x001fc800078e0207 */
[----:B-1----:R-:W-:-:S06]  /*0130*/  IMAD.WIDE R2, R3, 0x4, R4 ;  /* 0x0000000403027825 */ /* 0x002fcc00078e0204 */
[----:B------:R-:W2:Y:S01]  /*0140*/  LDG.E R3, desc[UR6][R2.64] ;  /* 0x0000000602037981 */ /* 0x000ea2000c1e1900 */
[----:B------:R-:W-:-:S05]  /*0150*/  IMAD.IADD R7, R6, 0x1, R7 ;  /* 0x0000000106077824 */ /* 0x000fca00078e0207 */
[----:B------:R-:W-:Y:S02]  /*0160*/  ISETP.GT.AND P0, PT, R7, UR5, PT ;  /* 0x0000000507007c0c */ /* 0x000fe4000bf04270 */
[----:B--2--5:R-:W-:-:S11]  /*0170*/  FMNMX R0, R3, R0, !PT ;  /* 0x0000000003007209 */ /* 0x024fd60007800000 */
[----:B------:R-:W-:Y:S05]  /*0180*/  @!P0 BRA `(.L_x_3) ;  /* 0xfffffffc00e48947 */ /* 0x000fea000383ffff */
.L_x_2:
[----:B------:R-:W1:Y:S01]  /*0190*/  S2UR UR5, SR_CgaCtaId ;  /* 0x00000000000579c3 */ /* 0x000e620000008800 */
[----:B------:R-:W-:Y:S01]  /*01a0*/  UMOV UR4, 0x400 ;  /* 0x0000040000047882 */ /* 0x000fe20000000000 */
[----:B------:R-:W-:Y:S02]  /*01b0*/  ISETP.GE.U32.AND P1, PT, R6, 0x2, PT ;  /* 0x000000020600780c */ /* 0x000fe40003f26070 */
[----:B------:R-:W-:Y:S01]  /*01c0*/  ISETP.NE.AND P0, PT, R8, RZ, PT ;  /* 0x000000ff0800720c */ /* 0x000fe20003f05270 */
[----:B-1----:R-:W-:-:S06]  /*01d0*/  ULEA UR4, UR5, UR4, 0x18 ;  /* 0x0000000405047291 */ /* 0x002fcc000f8ec0ff */
[----:B0-----:R-:W-:-:S05]  /*01e0*/  LEA R3, R8, UR4, 0x2 ;  /* 0x0000000408037c11 */ /* 0x001fca000f8e10ff */
[----:B-----5:R0:W-:Y:S01]  /*01f0*/  STS [R3], R0 ;  /* 0x0000000003007388 */ /* 0x0201e20000000800 */
[----:B------:R-:W-:Y:S06]  /*0200*/  BAR.SYNC.DEFER_BLOCKING 0x0 ;  /* 0x0000000000007b1d */ /* 0x000fec0000010000 */
[----:B------:R-:W-:Y:S05]  /*0210*/  @!P1 BRA `(.L_x_4) ;  /* 0x00000000002c9947 */ /* 0x000fea0003800000 */
.L_x_5:
[----:B------:R-:W-:-:S04]  /*0220*/  SHF.R.U32.HI R4, RZ, 0x1, R6 ;  /* 0x00000001ff047819 */ /* 0x000fc80000011606 */
[----:B------:R-:W-:-:S13]  /*0230*/  ISETP.GE.U32.AND P1, PT, R8, R4, PT ;  /* 0x000000040800720c */ /* 0x000fda0003f26070 */
[----:B------:R-:W-:Y:S01]  /*0240*/  @!P1 IMAD R2, R4, 0x4, R3 ;  /* 0x0000000404029824 */ /* 0x000fe200078e0203 */
[----:B0-----:R-:W-:Y:S04]  /*0250*/  @!P1 LDS R0, [R3] ;  /* 0x0000000003009984 */ /* 0x001fe80000000800 */
[----:B------:R-:W0:Y:S02]  /*0260*/  @!P1 LDS R5, [R2] ;  /* 0x0000000002059984 */ /* 0x000e240000000800 */
[----:B0-----:R-:W-:-:S05]  /*0270*/  @!P1 FMNMX R0, R0, R5, !PT ;  /* 0x0000000500009209 */ /* 0x001fca0007800000 */
[----:B------:R1:W-:Y:S01]  /*0280*/  @!P1 STS [R3], R0 ;  /* 0x0000000003009388 */ /* 0x0003e20000000800 */
[----:B------:R-:W-:Y:S01]  /*0290*/  BAR.SYNC.DEFER_BLOCKING 0x0 ;  /* 0x0000000000007b1d */ /* 0x000fe20000010000 */
[----:B------:R-:W-:Y:S01]  /*02a0*/  ISETP.GT.U32.AND P1, PT, R6, 0x3, PT ;  /* 0x000000030600780c */ /* 0x000fe20003f24070 */
[----:B------:R-:W-:-:S12]  /*02b0*/  IMAD.MOV.U32 R6, RZ, RZ, R4 ;  /* 0x000000ffff067224 */ /* 0x000fd800078e0004 */
[----:B-1----:R-:W-:Y:S05]  /*02c0*/  @P1 BRA `(.L_x_5) ;  /* 0xfffffffc00d41947 */ /* 0x002fea000383ffff */
.L_x_4:
[----:B------:R-:W-:Y:S05]  /*02d0*/  @P0 EXIT ;  /* 0x000000000000094d */ /* 0x000fea0003800000 */
[----:B------:R-:W1:Y:S01]  /*02e0*/  S2UR UR5, SR_CgaCtaId ;  /* 0x00000000000579c3 */ /* 0x000e620000008800 */
[----:B------:R-:W-:-:S07]  /*02f0*/  UMOV UR4, 0x400 ;  /* 0x0000040000047882 */ /* 0x000fce0000000000 */
[----:B0-----:R-:W0:Y:S01]  /*0300*/  LDC.64 R2, c[0x0][0x380] ;  /* 0x0000e000ff027b82 */ /* 0x001e220000000a00 */
[----:B-1----:R-:W-:-:S09]  /*0310*/  ULEA UR4, UR5, UR4, 0x18 ;  /* 0x0000000405047291 */ /* 0x002fd2000f8ec0ff */
[----:B------:R-:W0:Y:S04]  /*0320*/  LDS R5, [UR4] ;  /* 0x00000004ff057984 */ /* 0x000e280008000800 */
[----:B0-----:R-:W-:Y:S01]  /*0330*/  STG.E desc[UR6][R2.64], R5 ;  /* 0x0000000502007986 */ /* 0x001fe2000c101906 */
[----:B------:R-:W-:Y:S05]  /*0340*/  EXIT ;  /* 0x000000000000794d */ /* 0x000fea0003800000 */
.L_x_6:
[----:B------:R-:W-:-:S00]  /*0350*/  BRA `(.L_x_6) ;  /* 0xfffffffc00fc7947 */ /* 0x000fc0000383ffff */
[----:B------:R-:W-:-:S00]  /*0360*/  NOP ;  /* 0x0000000000007918 */ /* 0x000fc00000000000 */
        /* <DEDUP_REMOVED lines=9> */
.L_x_10:


//--------------------- .text.jacobikernel        --------------------------
	.section	.text.jacobikernel,"ax",@progbits
	.align	128
        .global         jacobikernel
        .type           jacobikernel,@function
        .size           jacobikernel,(.L_x_11 - jacobikernel)
        .other          jacobikernel,@"STO_CUDA_ENTRY STV_DEFAULT"
jacobikernel:
.text.jacobikernel:
[----:B------:R-:W-:Y:S01]  /*0000*/  LDC R1, c[0x0][0x37c] ;  /* 0x0000df00ff017b82 */ /* 0x000fe20000000800 */
[----:B------:R-:W0:Y:S07]  /*0010*/  S2R R3, SR_TID.X ;  /* 0x0000000000037919 */ /* 0x000e2e0000002100 */
[----:B------:R-:W0:Y:S01]  /*0020*/  S2UR UR8, SR_CTAID.X ;  /* 0x00000000000879c3 */ /* 0x000e220000002500 */
[----:B------:R-:W1:Y:S01]  /*0030*/  LDCU.64 UR6, c[0x0][0x358] ;  /* 0x00006b00ff0677ac */ /* 0x000e620008000a00 */
[----:B------:R-:W2:Y:S01]  /*0040*/  S2R R6, SR_TID.Y ;  /* 0x0000000000067919 */ /* 0x000ea20000002200 */
[----:B------:R-:W3:Y:S05]  /*0050*/  S2R R0, SR_CTAID.Y ;  /* 0x0000000000007919 */ /* 0x000eea0000002600 */
[----:B------:R-:W0:Y:S01]  /*0060*/  LDC R2, c[0x0][0x360] ;  /* 0x0000d800ff027b82 */ /* 0x000e220000000800 */
[----:B------:R-:W3:Y:S07]  /*0070*/  LDCU UR9, c[0x0][0x364] ;  /* 0x00006c80ff0977ac */ /* 0x000eee0008000800 */
[----:B------:R-:W4:Y:S08]  /*0080*/  LDC R4, c[0x0][0x39c] ;  /* 0x0000e700ff047b82 */ /* 0x000f300000000800 */
[----:B------:R-:W5:Y:S08]  /*0090*/  LDC.64 R8, c[0x0][0x380] ;  /* 0x0000e000ff087b82 */ /* 0x000f700000000a00 */
[----:B------:R-:W1:Y:S01]  /*00a0*/  S2UR UR5, SR_CgaCtaId ;  /* 0x00000000000579c3 */ /* 0x000e620000008800 */
[--C-:B0-----:R-:W-:Y:S01]  /*00b0*/  IMAD R5, R2, UR8, R3.reuse ;  /* 0x0000000802057c24 */ /* 0x101fe2000f8e0203 */
[----:B------:R-:W-:Y:S01]  /*00c0*/  ISETP.GT.U32.AND P1, PT, R3, 0x1, PT ;  /* 0x000000010300780c */ /* 0x000fe20003f24070 */
[----:B------:R-:W-:Y:S01]  /*00d0*/  UMOV UR4, 0x400 ;  /* 0x0000040000047882 */ /* 0x000fe20000000000 */
[C---:B--2---:R-:W-:Y:S01]  /*00e0*/  ISETP.GT.U32.AND P2, PT, R6.reuse, 0x1, PT ;  /* 0x000000010600780c */ /* 0x044fe20003f44070 */
[----:B------:R-:W0:Y:S01]  /*00f0*/  LDCU.64 UR10, c[0x0][0x3a0] ;  /* 0x00007400ff0a77ac */ /* 0x000e220008000a00 */
[----:B------:R-:W-:Y:S01]  /*0100*/  LOP3.LUT P0, RZ, R6, 0x3fe, R3, 0xc8, !PT ;  /* 0x000003fe06ff7812 */ /* 0x000fe2000780c803 */
[----:B---3--:R-:W-:-:S04]  /*0110*/  IMAD R7, R0, UR9, R6 ;  /* 0x0000000900077c24 */ /* 0x008fc8000f8e0206 */
[----:B----4-:R-:W-:-:S05]  /*0120*/  IMAD R13, R7, R4, R5 ;  /* 0x00000004070d7224 */ /* 0x010fca00078e0205 */
[----:B------:R-:W-:-:S05]  /*0130*/  LEA R11, R4, R13, 0x4 ;  /* 0x0000000d040b7211 */ /* 0x000fca00078e20ff */
[----:B-----5:R-:W-:-:S04]  /*0140*/  IMAD.WIDE R10, R11, 0x4, R8 ;  /* 0x000000040b0a7825 */ /* 0x020fc800078e0208 */
[----:B------:R-:W-:Y:S01]  /*0150*/  IMAD.WIDE R8, R13, 0x4, R8 ;  /* 0x000000040d087825 */ /* 0x000fe200078e0208 */
[----:B-1----:R-:W2:Y:S04]  /*0160*/  @!P2 LDG.E R16, desc[UR6][R10.64] ;  /* 0x000000060a10a981 */ /* 0x002ea8000c1e1900 */
[----:B------:R-:W3:Y:S04]  /*0170*/  @!P0 LDG.E R18, desc[UR6][R10.64+0x40] ;  /* 0x000040060a128981 */ /* 0x000ee8000c1e1900 */
[----:B------:R-:W4:Y:S04]  /*0180*/  LDG.E R12, desc[UR6][R8.64] ;  /* 0x00000006080c7981 */ /* 0x000f28000c1e1900 */
[----:B------:R1:W5:Y:S01]  /*0190*/  @!P1 LDG.E R14, desc[UR6][R8.64+0x40] ;  /* 0x00004006080e9981 */ /* 0x000362000c1e1900 */
[----:B------:R-:W-:Y:S01]  /*01a0*/  ULEA UR4, UR5, UR4, 0x18 ;  /* 0x0000000405047291 */ /* 0x000fe2000f8ec0ff */
[----:B------:R-:W-:Y:S01]  /*01b0*/  IMAD R13, R6, 0x12, R3 ;  /* 0x00000012060d7824 */ /* 0x000fe200078e0203 */
[----:B------:R-:W0:Y:S01]  /*01c0*/  LDCU UR5, c[0x0][0x3a8] ;  /* 0x00007500ff0577ac */ /* 0x000e220008000800 */
[----:B------:R-:W-:-:S02]  /*01d0*/  IMAD R4, R7, R4, R4 ;  /* 0x0000000407047224 */ /* 0x000fc400078e0204 */
[----:B------:R-:W-:Y:S01]  /*01e0*/  IMAD R3, R6, R2, R3 ;  /* 0x0000000206037224 */ /* 0x000fe200078e0203 */
[----:B------:R-:W-:Y:S02]  /*01f0*/  LEA R13, R13, UR4, 0x2 ;  /* 0x000000040d0d7c11 */ /* 0x000fe4000f8e10ff */
[----:B------:R-:W-:Y:S01]  /*0200*/  IADD3 R5, PT, PT, R5, 0x1, R4 ;  /* 0x0000000105057810 */ /* 0x000fe20007ffe004 */
[----:B-1----:R-:W1:Y:S01]  /*0210*/  LDC.64 R8, c[0x0][0x388] ;  /* 0x0000e200ff087b82 */ /* 0x002e620000000a00 */
[----:B------:R-:W-:Y:S01]  /*0220*/  IMAD R4, R2, UR9, RZ ;  /* 0x0000000902047c24 */ /* 0x000fe2000f8e02ff */
[----:B------:R-:W-:Y:S02]  /*0230*/  LEA R2, R3, UR4, 0x2 ;  /* 0x0000000403027c11 */ /* 0x000fe4000f8e10ff */
[----:B-1----:R-:W-:Y:S01]  /*0240*/  IMAD.WIDE R8, R5, 0x4, R8 ;  /* 0x0000000405087825 */ /* 0x002fe200078e0208 */
[----:B--2---:R-:W-:Y:S04]  /*0250*/  @!P2 STS [R13+0x480], R16 ;  /* 0x000480100d00a388 */ /* 0x004fe80000000800 */
[----:B---3--:R-:W-:Y:S01]  /*0260*/  @!P0 STS [R13+0x4c0], R18 ;  /* 0x0004c0120d008388 */ /* 0x008fe20000000800 */
[----:B------:R-:W-:-:S03]  /*0270*/  ISETP.NE.AND P0, PT, R3, RZ, PT ;  /* 0x000000ff0300720c */ /* 0x000fc60003f05270 */
[----:B----4-:R-:W-:Y:S04]  /*0280*/  STS [R13], R12 ;  /* 0x0000000c0d007388 */ /* 0x010fe80000000800 */
[----:B-----5:R-:W-:Y:S01]  /*0290*/  @!P1 STS [R13+0x40], R14 ;  /* 0x0000400e0d009388 */ /* 0x020fe20000000800 */
[----:B------:R-:W-:Y:S01]  /*02a0*/  BAR.SYNC.DEFER_BLOCKING 0x0 ;  /* 0x0000000000007b1d */ /* 0x000fe20000010000 */
[----:B------:R-:W-:-:S05]  /*02b0*/  ISETP.GE.U32.AND P1, PT, R4, 0x2, PT ;  /* 0x000000020400780c */ /* 0x000fca0003f26070 */
[----:B------:R-:W-:Y:S04]  /*02c0*/  LDS R11, [R13+0x48] ;  /* 0x000048000d0b7984 */ /* 0x000fe80000000800 */
[----:B------:R-:W1:Y:S04]  /*02d0*/  LDS R20, [R13+0x4] ;  /* 0x000004000d147984 */ /* 0x000e680000000800 */
[----:B------:R-:W2:Y:S04]  /*02e0*/  LDS R22, [R13+0x50] ;  /* 0x000050000d167984 */ /* 0x000ea80000000800 */
[----:B------:R-:W-:Y:S04]  /*02f0*/  LDS R15, [R13] ;  /* 0x000000000d0f7984 */ /* 0x000fe80000000800 */
[----:B------:R-:W3:Y:S04]  /*0300*/  LDS R26, [R13+0x90] ;  /* 0x000090000d1a7984 */ /* 0x000ee80000000800 */
[----:B------:R-:W4:Y:S04]  /*0310*/  LDS R24, [R13+0x94] ;  /* 0x000094000d187984 */ /* 0x000f280000000800 */
[----:B------:R-:W5:Y:S04]  /*0320*/  LDS R16, [R13+0x8] ;  /* 0x000008000d107984 */ /* 0x000f680000000800 */
[----:B------:R-:W0:Y:S04]  /*0330*/  LDS R18, [R13+0x98] ;  /* 0x000098000d127984 */ /* 0x000e280000000800 */
[----:B------:R-:W0:Y:S01]  /*0340*/  LDS R10, [R13+0x4c] ;  /* 0x00004c000d0a7984 */ /* 0x000e220000000800 */
[----:B-1----:R-:W-:-:S04]  /*0350*/  FADD R11, R11, R20 ;  /* 0x000000140b0b7221 */ /* 0x002fc80000000000 */
[----:B--2---:R-:W-:Y:S01]  /*0360*/  FADD R11, R11, R22 ;  /* 0x000000160b0b7221 */ /* 0x004fe20000000000 */
[----:B---3--:R-:W-:-:S03]  /*0370*/  FADD R15, R15, R26 ;  /* 0x0000001a0f0f7221 */ /* 0x008fc60000000000 */
[----:B----4-:R-:W-:Y:S01]  /*0380*/  FADD R11, R11, R24 ;  /* 0x000000180b0b7221 */ /* 0x010fe20000000000 */
[----:B-----5:R-:W-:-:S03]  /*0390*/  FADD R15, R15, R16 ;  /* 0x000000100f0f7221 */ /* 0x020fc60000000000 */
[----:B0-----:R-:W-:Y:S01]  /*03a0*/  FMUL R11, R11, UR11 ;  /* 0x0000000b0b0b7c20 */ /* 0x001fe20008400000 */
[----:B------:R-:W-:-:S03]  /*03b0*/  FADD R18, R15, R18 ;  /* 0x000000120f127221 */ /* 0x000fc60000000000 */
[----:B------:R-:W-:-:S04]  /*03c0*/  FFMA R11, R10, UR10, R11 ;  /* 0x0000000a0a0b7c23 */ /* 0x000fc8000800000b */
[----:B------:R-:W-:-:S04]  /*03d0*/  FFMA R11, R18, UR5, R11 ;  /* 0x00000005120b7c23 */ /* 0x000fc8000800000b */
[----:B------:R-:W-:Y:S01]  /*03e0*/  FADD R10, -R10, R11 ;  /* 0x0000000b0a0a7221 */ /* 0x000fe20000000100 */
[----:B------:R0:W-:Y:S03]  /*03f0*/  STG.E desc[UR6][R8.64], R11 ;  /* 0x0000000b08007986 */ /* 0x0001e6000c101906 */
[----:B------:R-:W-:Y:S01]  /*0400*/  FADD R5, |R10|, -RZ ;  /* 0x800000ff0a057221 */ /* 0x000fe20000000200 */
[----:B------:R-:W-:Y:S06]  /*0410*/  BAR.SYNC.DEFER_BLOCKING 0x0 ;  /* 0x0000000000007b1d */ /* 0x000fec0000010000 */
[----:B------:R0:W-:Y:S02]  /*0420*/  STS [R2], R5 ;  /* 0x0000000502007388 */ /* 0x0001e40000000800 */
[----:B------:R-:W-:Y:S06]  /*0430*/  BAR.SYNC.DEFER_BLOCKING 0x0 ;  /* 0x0000000000007b1d */ /* 0x000fec0000010000 */
[----:B------:R-:W-:Y:S05]  /*0440*/  @!P1 BRA `(.L_x_7) ;  /* 0x00000000002c9947 */ /* 0x000fea0003800000 */
.L_x_8:
[----:B------:R-:W-:-:S04]  /*0450*/  SHF.R.U32.HI R7, RZ, 0x1, R4 ;  /* 0x00000001ff077819 */ /* 0x000fc80000011604 */
[----:B------:R-:W-:-:S13]  /*0460*/  ISETP.GE.U32.AND P1, PT, R3, R7, PT ;  /* 0x000000070300720c */ /* 0x000fda0003f26070 */
[----:B------:R-:W-:Y:S01]  /*0470*/  @!P1 LEA R6, R7, R2, 0x2 ;  /* 0x0000000207069211 */ /* 0x000fe200078e10ff */
[----:B0-----:R-:W-:Y:S05]  /*0480*/  @!P1 LDS R5, [R2] ;  /* 0x0000000002059984 */ /* 0x001fea0000000800 */
[----:B------:R-:W0:Y:S02]  /*0490*/  @!P1 LDS R6, [R6] ;  /* 0x0000000006069984 */ /* 0x000e240000000800 */
[----:B0-----:R-:W-:-:S05]  /*04a0*/  @!P1 FMNMX R5, R5, R6, !PT ;  /* 0x0000000605059209 */ /* 0x001fca0007800000 */
[----:B------:R1:W-:Y:S01]  /*04b0*/  @!P1 STS [R2], R5 ;  /* 0x0000000502009388 */ /* 0x0003e20000000800 */
[----:B------:R-:W-:Y:S01]  /*04c0*/  BAR.SYNC.DEFER_BLOCKING 0x0 ;  /* 0x0000000000007b1d */ /* 0x000fe20000010000 */
[----:B------:R-:W-:Y:S02]  /*04d0*/  ISETP.GT.U32.AND P1, PT, R4, 0x3, PT ;  /* 0x000000030400780c */ /* 0x000fe40003f24070 */
[----:B------:R-:W-:-:S11]  /*04e0*/  MOV R4, R7 ;  /* 0x0000000700047202 */ /* 0x000fd60000000f00 */
[----:B-1----:R-:W-:Y:S05]  /*04f0*/  @P1 BRA `(.L_x_8) ;  /* 0xfffffffc00d41947 */ /* 0x002fea000383ffff */
.L_x_7:
[----:B------:R-:W-:Y:S05]  /*0500*/  @P0 EXIT ;  /* 0x000000000000094d */ /* 0x000fea0003800000 */
[----:B------:R-:W1:Y:S01]  /*0510*/  S2UR UR5, SR_CgaCtaId ;  /* 0x00000000000579c3 */ /* 0x000e620000008800 */
[----:B------:R-:W-:-:S07]  /*0520*/  UMOV UR4, 0x400 ;  /* 0x0000040000047882 */ /* 0x000fce0000000000 */
[----:B------:R-:W2:Y:S08]  /*0530*/  LDC R7, c[0x0][0x370] ;  /* 0x0000dc00ff077b82 */ /* 0x000eb00000000800 */
[----:B0-----:R-:W0:Y:S01]  /*0540*/  LDC.64 R2, c[0x0][0x390] ;  /* 0x0000e400ff027b82 */ /* 0x001e220000000a00 */
[----:B-1----:R-:W-:Y:S01]  /*0550*/  ULEA UR4, UR5, UR4, 0x18 ;  /* 0x0000000405047291 */ /* 0x002fe2000f8ec0ff */
[----:B--2---:R-:W-:-:S08]  /*0560*/  IMAD R7, R0, R7, UR8 ;  /* 0x0000000800077e24 */ /* 0x004fd0000f8e0207 */
[----:B------:R-:W1:Y:S01]  /*0570*/  LDS R5, [UR4] ;  /* 0x00000004ff057984 */ /* 0x000e620008000800 */
[----:B0-----:R-:W-:-:S05]  /*0580*/  IMAD.WIDE.U32 R2, R7, 0x4, R2 ;  /* 0x0000000407027825 */ /* 0x001fca00078e0002 */
[----:B-1----:R-:W-:Y:S01]  /*0590*/  STG.E desc[UR6][R2.64], R5 ;  /* 0x0000000502007986 */ /* 0x002fe2000c101906 */
[----:B------:R-:W-:Y:S05]  /*05a0*/  EXIT ;  /* 0x000000000000794d */ /* 0x000fea0003800000 */
.L_x_9:
        /* <DEDUP_REMOVED lines=13> */
.L_x_11:


//--------------------- .nv.shared.reductionkernel --------------------------
	.section	.nv.shared.reductionkernel,"aw",@nobits
	.sectionflags	@""
	.align	4
.nv.shared.reductionkernel:
	.zero		2048


//--------------------- .nv.shared.reserved.0     --------------------------
	.section	.nv.shared.reserved.0,"aw",@nobits
	.weak		__nv_reservedSMEM_offset_0_alias
	.size		__nv_reservedSMEM_offset_0_alias, 0, 64
	.other		__nv_reservedSMEM_offset_0_alias,@"STO_CUDA_RESERVED_SHARED STV_DEFAULT"
__nv_reservedSMEM_offset_0_alias:
	.zero		0
	.zero		64


//--------------------- .nv.shared.jacobikernel   --------------------------
	.section	.nv.shared.jacobikernel,"aw",@nobits
	.sectionflags	@""
	.align	4
.nv.shared.jacobikernel:
	.zero		2320


//--------------------- .nv.constant0.reductionkernel --------------------------
	.section	.nv.constant0.reductionkernel,"a",@progbits
	.sectionflags	@""
	.align	4
.nv.constant0.reductionkernel:
	.zero		908


//--------------------- .nv.constant0.jacobikernel --------------------------
	.section	.nv.constant0.jacobikernel,"a",@progbits
	.sectionflags	@""
	.align	4
.nv.constant0.jacobikernel:
	.zero		940


//--------------------- SYMBOLS --------------------------

	.type		.nv.reservedSmem.offset0,@object
	.size		.nv.reservedSmem.offset0,0x4
	.type		.nv.reservedSmem.cap,@object
	.size		.nv.reservedSmem.cap,0x4
